	.headerflags	@"EF_CUDA_TEXMODE_UNIFIED EF_CUDA_64BIT_ADDRESS EF_CUDA_ACCELERATORS EF_CUDA_SM90 EF_CUDA_VIRTUAL_SM(EF_CUDA_SM90)"
	.elftype	@"ET_EXEC"


//--------------------- .nv.info                  --------------------------
	.section	.nv.info,"",@"SHT_CUDA_INFO"
	.align	4


	//----- nvinfo : EIATTR_REGCOUNT
	.align		4
        /*0000*/ 	.byte	0x04, 0x2f
        /*0002*/ 	.short	(.L_1 - .L_0)
	.align		4
.L_0:
        /*0004*/ 	.word	index@(triton_poi_fused_avg_pool2d_14)
        /*0008*/ 	.word	0x00000010


	//----- nvinfo : EIATTR_MIN_STACK_SIZE
	.align		4
.L_1:
        /*000c*/ 	.byte	0x04, 0x12
        /*000e*/ 	.short	(.L_3 - .L_2)
	.align		4
.L_2:
        /*0010*/ 	.word	index@(triton_poi_fused_avg_pool2d_14)
        /*0014*/ 	.word	0x00000000


	//----- nvinfo : EIATTR_FRAME_SIZE
	.align		4
.L_3:
        /*0018*/ 	.byte	0x04, 0x11
        /*001a*/ 	.short	(.L_5 - .L_4)
	.align		4
.L_4:
        /*001c*/ 	.word	index@(triton_poi_fused_avg_pool2d_14)
        /*0020*/ 	.word	0x00000000


	//----- nvinfo : EIATTR_MIN_STACK_SIZE
	.align		4
.L_5:
        /*0024*/ 	.byte	0x04, 0x12
        /*0026*/ 	.short	(.L_7 - .L_6)
	.align		4
.L_6:
        /*0028*/ 	.word	index@(triton_poi_fused_avg_pool2d_14)
        /*002c*/ 	.word	0x00000000
.L_7:


//--------------------- .nv.info.triton_poi_fused_avg_pool2d_14 --------------------------
	.section	.nv.info.triton_poi_fused_avg_pool2d_14,"",@"SHT_CUDA_INFO"
	.sectionflags	@""
	.align	4


	//----- nvinfo : EIATTR_CUDA_API_VERSION
	.align		4
        /*0000*/ 	.byte	0x04, 0x37
        /*0002*/ 	.short	(.L_9 - .L_8)
.L_8:
        /*0004*/ 	.word	0x0000007c


	//----- nvinfo : EIATTR_KPARAM_INFO
	.align		4
.L_9:
        /*0008*/ 	.byte	0x04, 0x17
        /*000a*/ 	.short	(.L_11 - .L_10)
.L_10:
        /*000c*/ 	.word	0x00000000
        /*0010*/ 	.short	0x0002
        /*0012*/ 	.short	0x0010
        /*0014*/ 	.byte	0x00, 0xf0, 0x11, 0x00


	//----- nvinfo : EIATTR_KPARAM_INFO
	.align		4
.L_11:
        /*0018*/ 	.byte	0x04, 0x17
        /*001a*/ 	.short	(.L_13 - .L_12)
.L_12:
        /*001c*/ 	.word	0x00000000
        /*0020*/ 	.short	0x0001
        /*0022*/ 	.short	0x0008
        /*0024*/ 	.byte	0x00, 0xf4, 0x21, 0x00


	//----- nvinfo : EIATTR_KPARAM_INFO
	.align		4
.L_13:
        /*0028*/ 	.byte	0x04, 0x17
        /*002a*/ 	.short	(.L_15 - .L_14)
.L_14:
        /*002c*/ 	.word	0x00000000
        /*0030*/ 	.short	0x0000
        /*0032*/ 	.short	0x0000
        /*0034*/ 	.byte	0x00, 0xf4, 0x21, 0x00


	//----- nvinfo : EIATTR_SPARSE_MMA_MASK
	.align		4
.L_15:
        /*0038*/ 	.byte	0x03, 0x50
        /*003a*/ 	.short	0x0000


	//----- nvinfo : EIATTR_MAXREG_COUNT
	.align		4
        /*003c*/ 	.byte	0x03, 0x1b
        /*003e*/ 	.short	0x00ff


	//----- nvinfo : EIATTR_EXIT_INSTR_OFFSETS
	.align		4
        /*0040*/ 	.byte	0x04, 0x1c
        /*0042*/ 	.short	(.L_17 - .L_16)


	//   ....[0]....
.L_16:
        /*0044*/ 	.word	0x00000280


	//----- nvinfo : EIATTR_REQNTID
	.align		4
.L_17:
        /*0048*/ 	.byte	0x04, 0x10
        /*004a*/ 	.short	(.L_19 - .L_18)
.L_18:
        /*004c*/ 	.word	0x00000100
        /*0050*/ 	.word	0x00000001
        /*0054*/ 	.word	0x00000001


	//----- nvinfo : EIATTR_CBANK_PARAM_SIZE
	.align		4
.L_19:
        /*0058*/ 	.byte	0x03, 0x19
        /*005a*/ 	.short	0x0014


	//----- nvinfo : EIATTR_PARAM_CBANK
	.align		4
        /*005c*/ 	.byte	0x04, 0x0a
        /*005e*/ 	.short	(.L_21 - .L_20)
	.align		4
.L_20:
        /*0060*/ 	.word	index@(.nv.constant0.triton_poi_fused_avg_pool2d_14)
        /*0064*/ 	.short	0x0210
        /*0066*/ 	.short	0x0014


	//----- nvinfo : EIATTR_SW_WAR
	.align		4
.L_21:
        /*0068*/ 	.byte	0x04, 0x36
        /*006a*/ 	.short	(.L_23 - .L_22)
.L_22:
        /*006c*/ 	.word	0x00000008
.L_23:


//--------------------- .nv.callgraph             --------------------------
	.section	.nv.callgraph,"",@"SHT_CUDA_CALLGRAPH"
	.align	4
	.sectionentsize	8
	.align		4
        /*0000*/ 	.word	0x00000000
	.align		4
        /*0004*/ 	.word	0xffffffff
	.align		4
        /*0008*/ 	.word	0x00000000
	.align		4
        /*000c*/ 	.word	0xfffffffe
	.align		4
        /*0010*/ 	.word	0x00000000
	.align		4
        /*0014*/ 	.word	0xfffffffd
	.align		4
        /*0018*/ 	.word	0x00000000
	.align		4
        /*001c*/ 	.word	0xfffffffc


//--------------------- .text.triton_poi_fused_avg_pool2d_14 --------------------------
	.section	.text.triton_poi_fused_avg_pool2d_14,"ax",@progbits
	.align	128
        .global         triton_poi_fused_avg_pool2d_14
        .type           triton_poi_fused_avg_pool2d_14,@function
        .size           triton_poi_fused_avg_pool2d_14,(.L_x_1 - triton_poi_fused_avg_pool2d_14)
        .other          triton_poi_fused_avg_pool2d_14,@"STO_CUDA_ENTRY STV_DEFAULT"
triton_poi_fused_avg_pool2d_14:
.text.triton_poi_fused_avg_pool2d_14:
[----:B------:R-:W-:Y:S01]  /*0000*/  LDC R1, c[0x0][0x28] ;  /* 0x00000a00ff017b82 */ /* 0x000fe20000000800 */
[----:B------:R-:W1:Y:S01]  /*0010*/  S2R R0, SR_TID.X ;  /* 0x0000000000007919 */ /* 0x000e620000002100 */
[----:B------:R-:W-:Y:S01]  /*0020*/  ULDC.64 UR4, c[0x0][0x208] ;  /* 0x0000820000047ab9 */ /* 0x000fe20000000a00 */
[----:B------:R-:W2:Y:S01]  /*0030*/  S2R R3, SR_CTAID.X ;  /* 0x0000000000037919 */ /* 0x000ea20000002500 */
[----:B-1----:R-:W-:-:S04]  /*0040*/  SHF.L.U32 R0, R0, 0x1, RZ ;  /* 0x0000000100007819 */ /* 0x002fc800000006ff */
[----:B------:R-:W-:-:S04]  /*0050*/  LOP3.LUT R0, R0, 0x1fe, RZ, 0xc0, !PT ;  /* 0x000001fe00007812 */ /* 0x000fc800078ec0ff */
[----:B--2---:R-:W-:Y:S02]  /*0060*/  LEA R0, R3, R0, 0x9 ;  /* 0x0000000003007211 */ /* 0x004fe400078e48ff */
[----:B------:R-:W1:Y:S03]  /*0070*/  LDC.64 R2, c[0x0][0x210] ;  /* 0x00008400ff027b82 */ /* 0x000e660000000a00 */
[----:B------:R-:W-:-:S05]  /*0080*/  IMAD.HI R4, R0, 0x2aaaaaab, RZ ;  /* 0x2aaaaaab00047827 */ /* 0x000fca00078e02ff */
[----:B------:R-:W-:-:S04]  /*0090*/  SHF.R.U32.HI R5, RZ, 0x1f, R4 ;  /* 0x0000001fff057819 */ /* 0x000fc80000011604 */
[CC--:B------:R-:W-:Y:S02]  /*00a0*/  LEA.HI.SX32 R7, R4.reuse, R5.reuse, 0x1b ;  /* 0x0000000504077211 */ /* 0x0c0fe400078fdaff */
[----:B------:R-:W-:Y:S02]  /*00b0*/  LEA.HI.SX32 R5, R4, R5, 0x16 ;  /* 0x0000000504057211 */ /* 0x000fe400078fb2ff */
[C---:B------:R-:W-:Y:S01]  /*00c0*/  LEA.HI R6, R7.reuse, R7, RZ, 0x5 ;  /* 0x0000000707067211 */ /* 0x040fe200078f28ff */
[----:B------:R-:W-:-:S03]  /*00d0*/  IMAD R4, R7, -0xc0, R0 ;  /* 0xffffff4007047824 */ /* 0x000fc600078e0200 */
[----:B------:R-:W-:Y:S01]  /*00e0*/  LOP3.LUT R6, R6, 0xffffffe0, RZ, 0xc0, !PT ;  /* 0xffffffe006067812 */ /* 0x000fe200078ec0ff */
[----:B------:R-:W-:-:S03]  /*00f0*/  IMAD R5, R5, 0x6000, R4 ;  /* 0x0000600005057824 */ /* 0x000fc600078e0204 */
[----:B------:R-:W-:-:S05]  /*0100*/  IADD3 R6, R7, -R6, RZ ;  /* 0x8000000607067210 */ /* 0x000fca0007ffe0ff */
[----:B------:R-:W-:-:S04]  /*0110*/  IMAD R9, R6, 0x180, R5 ;  /* 0x0000018006097824 */ /* 0x000fc800078e0205 */
[--C-:B-1----:R-:W-:Y:S01]  /*0120*/  IMAD.WIDE R4, R9, 0x4, R2.reuse ;  /* 0x0000000409047825 */ /* 0x102fe200078e0202 */
[----:B------:R-:W-:Y:S02]  /*0130*/  IADD3 R7, R9, 0xc0, RZ ;  /* 0x000000c009077810 */ /* 0x000fe40007ffe0ff */
[----:B------:R-:W-:Y:S02]  /*0140*/  IADD3 R11, R9, 0x3000, RZ ;  /* 0x00003000090b7810 */ /* 0x000fe40007ffe0ff */
[----:B------:R-:W-:Y:S01]  /*0150*/  IADD3 R13, R9, 0x30c0, RZ ;  /* 0x000030c0090d7810 */ /* 0x000fe20007ffe0ff */
[--C-:B------:R-:W-:Y:S01]  /*0160*/  IMAD.WIDE R6, R7, 0x4, R2.reuse ;  /* 0x0000000407067825 */ /* 0x100fe200078e0202 */
[----:B------:R-:W2:Y:S03]  /*0170*/  LDG.E.64 R4, desc[UR4][R4.64] ;  /* 0x0000000404047981 */ /* 0x000ea6000c1e1b00 */
[----:B------:R-:W-:-:S02]  /*0180*/  IMAD.WIDE R8, R11, 0x4, R2 ;  /* 0x000000040b087825 */ /* 0x000fc400078e0202 */
[----:B------:R-:W2:Y:S01]  /*0190*/  LDG.E.64 R6, desc[UR4][R6.64] ;  /* 0x0000000406067981 */ /* 0x000ea2000c1e1b00 */
[----:B------:R-:W1:Y:S01]  /*01a0*/  LDC.64 R10, c[0x0][0x218] ;  /* 0x00008600ff0a7b82 */ /* 0x000e620000000a00 */
[----:B------:R-:W-:Y:S02]  /*01b0*/  IMAD.WIDE R2, R13, 0x4, R2 ;  /* 0x000000040d027825 */ /* 0x000fe400078e0202 */
[----:B------:R-:W3:Y:S04]  /*01c0*/  LDG.E.64 R8, desc[UR4][R8.64] ;  /* 0x0000000408087981 */ /* 0x000ee8000c1e1b00 */
[----:B------:R-:W4:Y:S01]  /*01d0*/  LDG.E.64 R2, desc[UR4][R2.64] ;  /* 0x0000000402027981 */ /* 0x000f22000c1e1b00 */
[----:B--2---:R-:W-:Y:S01]  /*01e0*/  FADD R13, R4, R6 ;  /* 0x00000006040d7221 */ /* 0x004fe20000000000 */
[----:B------:R-:W-:-:S03]  /*01f0*/  FADD R12, R5, R7 ;  /* 0x00000007050c7221 */ /* 0x000fc60000000000 */
[----:B---3--:R-:W-:Y:S01]  /*0200*/  FADD R13, R8, R13 ;  /* 0x0000000d080d7221 */ /* 0x008fe20000000000 */
[----:B------:R-:W-:-:S03]  /*0210*/  FADD R12, R9, R12 ;  /* 0x0000000c090c7221 */ /* 0x000fc60000000000 */
[----:B----4-:R-:W-:Y:S01]  /*0220*/  FADD R13, R2, R13 ;  /* 0x0000000d020d7221 */ /* 0x010fe20000000000 */
[----:B------:R-:W-:Y:S01]  /*0230*/  FADD R12, R3, R12 ;  /* 0x0000000c030c7221 */ /* 0x000fe20000000000 */
[----:B-1----:R-:W-:-:S04]  /*0240*/  IMAD.WIDE R4, R0, 0x4, R10 ;  /* 0x0000000400047825 */ /* 0x002fc800078e020a */
[----:B------:R-:W-:Y:S01]  /*0250*/  FMUL R6, R13, 0.25 ;  /* 0x3e8000000d067820 */ /* 0x000fe20000400000 */
[----:B------:R-:W-:-:S05]  /*0260*/  FMUL R7, R12, 0.25 ;  /* 0x3e8000000c077820 */ /* 0x000fca0000400000 */
[----:B------:R-:W-:Y:S01]  /*0270*/  STG.E.64 desc[UR4][R4.64], R6 ;  /* 0x0000000604007986 */ /* 0x000fe2000c101b04 */
[----:B------:R-:W-:Y:S05]  /*0280*/  EXIT ;  /* 0x000000000000794d */ /* 0x000fea0003800000 */
.L_x_0:
[----:B------:R-:W-:-:S00]  /*0290*/  BRA `(.L_x_0) ;  /* 0xfffffffc00fc7947 */ /* 0x000fc0000383ffff */
[----:B------:R-:W-:-:S00]  /*02a0*/  NOP ;  /* 0x0000000000007918 */ /* 0x000fc00000000000 */
        /* <DEDUP_REMOVED lines=13> */
.L_x_1:


//--------------------- .nv.constant0.triton_poi_fused_avg_pool2d_14 --------------------------
	.section	.nv.constant0.triton_poi_fused_avg_pool2d_14,"a",@progbits
	.sectionflags	@""
	.align	4
.nv.constant0.triton_poi_fused_avg_pool2d_14:
	.zero		548
